//
// Generated by NVIDIA NVVM Compiler
//
// Compiler Build ID: CL-36424714
// Cuda compilation tools, release 13.0, V13.0.88
// Based on NVVM 20.0.0
//

.version 9.0
.target sm_100
.address_size 64

	// .globl	_Z13setRowReadRowPi
// _ZZ13setRowReadRowPiE4tile has been demoted
// _ZZ13setColReadColPiE4tile has been demoted
// _ZZ13setRowReadColPiE4tile has been demoted
.extern .shared .align 16 .b8 tile[];

.visible .entry _Z13setRowReadRowPi(
	.param .u64 .ptr .align 1 _Z13setRowReadRowPi_param_0
)
{
	.reg .b32 	%r<11>;
	.reg .b64 	%rd<5>;
	// demoted variable
	.shared .align 4 .b8 _ZZ13setRowReadRowPiE4tile[2048];
	ld.param.u64 	%rd1, [_Z13setRowReadRowPi_param_0];
	cvta.to.global.u64 	%rd2, %rd1;
	mov.u32 	%r1, %tid.y;
	mov.u32 	%r2, %ntid.x;
	mov.u32 	%r3, %tid.x;
	mad.lo.s32 	%r4, %r1, %r2, %r3;
	shl.b32 	%r5, %r1, 7;
	mov.u32 	%r6, _ZZ13setRowReadRowPiE4tile;
	add.s32 	%r7, %r6, %r5;
	shl.b32 	%r8, %r3, 2;
	add.s32 	%r9, %r7, %r8;
	st.shared.u32 	[%r9], %r4;
	bar.sync 	0;
	ld.shared.u32 	%r10, [%r9];
	mul.wide.u32 	%rd3, %r4, 4;
	add.s64 	%rd4, %rd2, %rd3;
	st.global.u32 	[%rd4], %r10;
	ret;

}
	// .globl	_Z13setColReadColPi
.visible .entry _Z13setColReadColPi(
	.param .u64 .ptr .align 1 _Z13setColReadColPi_param_0
)
{
	.reg .b32 	%r<11>;
	.reg .b64 	%rd<5>;
	// demoted variable
	.shared .align 4 .b8 _ZZ13setColReadColPiE4tile[2048];
	ld.param.u64 	%rd1, [_Z13setColReadColPi_param_0];
	cvta.to.global.u64 	%rd2, %rd1;
	mov.u32 	%r1, %tid.y;
	mov.u32 	%r2, %ntid.x;
	mov.u32 	%r3, %tid.x;
	mad.lo.s32 	%r4, %r1, %r2, %r3;
	shl.b32 	%r5, %r3, 6;
	mov.u32 	%r6, _ZZ13setColReadColPiE4tile;
	add.s32 	%r7, %r6, %r5;
	shl.b32 	%r8, %r1, 2;
	add.s32 	%r9, %r7, %r8;
	st.shared.u32 	[%r9], %r4;
	bar.sync 	0;
	ld.shared.u32 	%r10, [%r9];
	mul.wide.u32 	%rd3, %r4, 4;
	add.s64 	%rd4, %rd2, %rd3;
	st.global.u32 	[%rd4], %r10;
	ret;

}
	// .globl	_Z13setRowReadColPi
.visible .entry _Z13setRowReadColPi(
	.param .u64 .ptr .align 1 _Z13setRowReadColPi_param_0
)
{
	.reg .b32 	%r<19>;
	.reg .b64 	%rd<5>;
	// demoted variable
	.shared .align 4 .b8 _ZZ13setRowReadColPiE4tile[2048];
	ld.param.u64 	%rd1, [_Z13setRowReadColPi_param_0];
	cvta.to.global.u64 	%rd2, %rd1;
	mov.u32 	%r1, %tid.y;
	mov.u32 	%r2, %ntid.x;
	mov.u32 	%r3, %tid.x;
	mad.lo.s32 	%r4, %r1, %r2, %r3;
	mov.u32 	%r5, %ntid.y;
	div.u32 	%r6, %r4, %r5;
	mul.lo.s32 	%r7, %r6, %r5;
	sub.s32 	%r8, %r4, %r7;
	shl.b32 	%r9, %r1, 7;
	mov.u32 	%r10, _ZZ13setRowReadColPiE4tile;
	add.s32 	%r11, %r10, %r9;
	shl.b32 	%r12, %r3, 2;
	add.s32 	%r13, %r11, %r12;
	st.shared.u32 	[%r13], %r4;
	bar.sync 	0;
	shl.b32 	%r14, %r8, 7;
	add.s32 	%r15, %r10, %r14;
	shl.b32 	%r16, %r6, 2;
	add.s32 	%r17, %r15, %r16;
	ld.shared.u32 	%r18, [%r17];
	mul.wide.u32 	%rd3, %r4, 4;
	add.s64 	%rd4, %rd2, %rd3;
	st.global.u32 	[%rd4], %r18;
	ret;

}
	// .globl	_Z16setRowReadColDynPi
.visible .entry _Z16setRowReadColDynPi(
	.param .u64 .ptr .align 1 _Z16setRowReadColDynPi_param_0
)
{
	.reg .b32 	%r<16>;
	.reg .b64 	%rd<5>;

	ld.param.u64 	%rd1, [_Z16setRowReadColDynPi_param_0];
	cvta.to.global.u64 	%rd2, %rd1;
	mov.u32 	%r1, %tid.y;
	mov.u32 	%r2, %ntid.x;
	mov.u32 	%r3, %tid.x;
	mad.lo.s32 	%r4, %r1, %r2, %r3;
	mov.u32 	%r5, %ntid.y;
	div.u32 	%r6, %r4, %r5;
	mul.lo.s32 	%r7, %r6, %r5;
	sub.s32 	%r8, %r4, %r7;
	mad.lo.s32 	%r9, %r8, %r2, %r6;
	shl.b32 	%r10, %r4, 2;
	mov.u32 	%r11, tile;
	add.s32 	%r12, %r11, %r10;
	st.shared.u32 	[%r12], %r4;
	bar.sync 	0;
	shl.b32 	%r13, %r9, 2;
	add.s32 	%r14, %r11, %r13;
	ld.shared.u32 	%r15, [%r14];
	mul.wide.u32 	%rd3, %r4, 4;
	add.s64 	%rd4, %rd2, %rd3;
	st.global.u32 	[%rd4], %r15;
	ret;

}


// ===== COMPILED SASS (sm_100) =====

	.target	sm_100

	.elftype	@"ET_EXEC"


//--------------------- .note.nv.tkinfo           --------------------------
	.section	.note.nv.tkinfo,"",@"SHT_NOTE"
	.sectionflags	@"SHF_NOTE_NV_TKINFO"
	.tkinfo
        /*0018*/ 	.word	0x00000002
        /*0030*/ 	.string	""
        /*0030*/ 	.string	"ptxas"
        /*0030*/ 	.string	"Cuda compilation tools, release 13.0, V13.0.88"
        /*0030*/ 	.string	"Build cuda_13.0.r13.0/compiler.36424714_0"
        /*0030*/ 	.string	"-arch sm_100 -m 64 "



//--------------------- .note.nv.cuinfo           --------------------------
	.section	.note.nv.cuinfo,"",@"SHT_NOTE"
	.sectionflags	@"SHF_NOTE_NV_CUINFO"
        /*0018*/ 	.short	0x0002
        /*001a*/ 	.short	0x0064
        /*001c*/ 	.short	0x0082
	.zero		2


//--------------------- .nv.info                  --------------------------
	.section	.nv.info,"",@"SHT_CUDA_INFO"
	.align	4


	//----- nvinfo : EIATTR_REGCOUNT
	.align		4
        /*0000*/ 	.byte	0x04, 0x2f
        /*0002*/ 	.short	(.L_1 - .L_0)
	.align		4
.L_0:
        /*0004*/ 	.word	index@(_Z13setRowReadRowPi)
        /*0008*/ 	.word	0x0000000a


	//----- nvinfo : EIATTR_FRAME_SIZE
	.align		4
.L_1:
        /*000c*/ 	.byte	0x04, 0x11
        /*000e*/ 	.short	(.L_3 - .L_2)
	.align		4
.L_2:
        /*0010*/ 	.word	index@(_Z13setRowReadRowPi)
        /*0014*/ 	.word	0x00000000


	//----- nvinfo : EIATTR_REGCOUNT
	.align		4
.L_3:
        /*0018*/ 	.byte	0x04, 0x2f
        /*001a*/ 	.short	(.L_5 - .L_4)
	.align		4
.L_4:
        /*001c*/ 	.word	index@(_Z13setColReadColPi)
        /*0020*/ 	.word	0x0000000a


	//----- nvinfo : EIATTR_FRAME_SIZE
	.align		4
.L_5:
        /*0024*/ 	.byte	0x04, 0x11
        /*0026*/ 	.short	(.L_7 - .L_6)
	.align		4
.L_6:
        /*0028*/ 	.word	index@(_Z13setColReadColPi)
        /*002c*/ 	.word	0x00000000


	//----- nvinfo : EIATTR_REGCOUNT
	.align		4
.L_7:
        /*0030*/ 	.byte	0x04, 0x2f
        /*0032*/ 	.short	(.L_9 - .L_8)
	.align		4
.L_8:
        /*0034*/ 	.word	index@(_Z13setRowReadColPi)
        /*0038*/ 	.word	0x0000000a


	//----- nvinfo : EIATTR_FRAME_SIZE
	.align		4
.L_9:
        /*003c*/ 	.byte	0x04, 0x11
        /*003e*/ 	.short	(.L_11 - .L_10)
	.align		4
.L_10:
        /*0040*/ 	.word	index@(_Z13setRowReadColPi)
        /*0044*/ 	.word	0x00000000


	//----- nvinfo : EIATTR_REGCOUNT
	.align		4
.L_11:
        /*0048*/ 	.byte	0x04, 0x2f
        /*004a*/ 	.short	(.L_13 - .L_12)
	.align		4
.L_12:
        /*004c*/ 	.word	index@(_Z16setRowReadColDynPi)
        /*0050*/ 	.word	0x0000000a


	//----- nvinfo : EIATTR_FRAME_SIZE
	.align		4
.L_13:
        /*0054*/ 	.byte	0x04, 0x11
        /*0056*/ 	.short	(.L_15 - .L_14)
	.align		4
.L_14:
        /*0058*/ 	.word	index@(_Z16setRowReadColDynPi)
        /*005c*/ 	.word	0x00000000


	//----- nvinfo : EIATTR_MIN_STACK_SIZE
	.align		4
.L_15:
        /*0060*/ 	.byte	0x04, 0x12
        /*0062*/ 	.short	(.L_17 - .L_16)
	.align		4
.L_16:
        /*0064*/ 	.word	index@(_Z16setRowReadColDynPi)
        /*0068*/ 	.word	0x00000000


	//----- nvinfo : EIATTR_MIN_STACK_SIZE
	.align		4
.L_17:
        /*006c*/ 	.byte	0x04, 0x12
        /*006e*/ 	.short	(.L_19 - .L_18)
	.align		4
.L_18:
        /*0070*/ 	.word	index@(_Z13setRowReadColPi)
        /*0074*/ 	.word	0x00000000


	//----- nvinfo : EIATTR_MIN_STACK_SIZE
	.align		4
.L_19:
        /*0078*/ 	.byte	0x04, 0x12
        /*007a*/ 	.short	(.L_21 - .L_20)
	.align		4
.L_20:
        /*007c*/ 	.word	index@(_Z13setColReadColPi)
        /*0080*/ 	.word	0x00000000


	//----- nvinfo : EIATTR_MIN_STACK_SIZE
	.align		4
.L_21:
        /*0084*/ 	.byte	0x04, 0x12
        /*0086*/ 	.short	(.L_23 - .L_22)
	.align		4
.L_22:
        /*0088*/ 	.word	index@(_Z13setRowReadRowPi)
        /*008c*/ 	.word	0x00000000
.L_23:


//--------------------- .nv.compat                --------------------------
	.section	.nv.compat,"",@"SHT_CUDA_COMPAT_INFO"
	.align	4
        /*0000*/ 	.byte	0x02, 0x09, 0x00, 0x00, 0x02, 0x02, 0x01, 0x00, 0x02, 0x05, 0x05, 0x00, 0x03, 0x07, 0x01, 0x01
        /*0010*/ 	.byte	0x02, 0x03, 0x00, 0x00, 0x02, 0x06, 0x01, 0x00, 0x04, 0x0b, 0x08, 0x00, 0x09, 0x00, 0x00, 0x00
        /*0020*/ 	.byte	0x00, 0x00, 0x00, 0x00


//--------------------- .nv.info._Z16setRowReadColDynPi --------------------------
	.section	.nv.info._Z16setRowReadColDynPi,"",@"SHT_CUDA_INFO"
	.sectionflags	@""
	.align	4


	//----- nvinfo : EIATTR_CUDA_API_VERSION
	.align		4
        /*0000*/ 	.byte	0x04, 0x37
        /*0002*/ 	.short	(.L_25 - .L_24)
.L_24:
        /*0004*/ 	.word	0x00000082


	//----- nvinfo : EIATTR_KPARAM_INFO
	.align		4
.L_25:
        /*0008*/ 	.byte	0x04, 0x17
        /*000a*/ 	.short	(.L_27 - .L_26)
.L_26:
        /*000c*/ 	.word	0x00000000
        /*0010*/ 	.short	0x0000
        /*0012*/ 	.short	0x0000
        /*0014*/ 	.byte	0x00, 0xf5, 0x21, 0x00


	//----- nvinfo : EIATTR_SPARSE_MMA_MASK
	.align		4
.L_27:
        /*0018*/ 	.byte	0x03, 0x50
        /*001a*/ 	.short	0x0000


	//----- nvinfo : EIATTR_MAXREG_COUNT
	.align		4
        /*001c*/ 	.byte	0x03, 0x1b
        /*001e*/ 	.short	0x00ff


	//----- nvinfo : EIATTR_NUM_BARRIERS
	.align		4
        /*0020*/ 	.byte	0x02, 0x4c
        /*0022*/ 	.byte	0x01
	.zero		1


	//----- nvinfo : EIATTR_MERCURY_ISA_VERSION
	.align		4
        /*0024*/ 	.byte	0x03, 0x5f
        /*0026*/ 	.short	0x0101


	//----- nvinfo : EIATTR_VRC_CTA_INIT_COUNT
	.align		4
        /*0028*/ 	.byte	0x02, 0x4a
	.zero		1
	.zero		1


	//----- nvinfo : EIATTR_EXIT_INSTR_OFFSETS
	.align		4
        /*002c*/ 	.byte	0x04, 0x1c
        /*002e*/ 	.short	(.L_29 - .L_28)


	//   ....[0]....
.L_28:
        /*0030*/ 	.word	0x00000270


	//----- nvinfo : EIATTR_CBANK_PARAM_SIZE
	.align		4
.L_29:
        /*0034*/ 	.byte	0x03, 0x19
        /*0036*/ 	.short	0x0008


	//----- nvinfo : EIATTR_PARAM_CBANK
	.align		4
        /*0038*/ 	.byte	0x04, 0x0a
        /*003a*/ 	.short	(.L_31 - .L_30)
	.align		4
.L_30:
        /*003c*/ 	.word	index@(.nv.constant0._Z16setRowReadColDynPi)
        /*0040*/ 	.short	0x0380
        /*0042*/ 	.short	0x0008


	//----- nvinfo : EIATTR_SW_WAR
	.align		4
.L_31:
        /*0044*/ 	.byte	0x04, 0x36
        /*0046*/ 	.short	(.L_33 - .L_32)
.L_32:
        /*0048*/ 	.word	0x00000008
.L_33:


//--------------------- .nv.info._Z13setRowReadColPi --------------------------
	.section	.nv.info._Z13setRowReadColPi,"",@"SHT_CUDA_INFO"
	.sectionflags	@""
	.align	4


	//----- nvinfo : EIATTR_CUDA_API_VERSION
	.align		4
        /*0000*/ 	.byte	0x04, 0x37
        /*0002*/ 	.short	(.L_35 - .L_34)
.L_34:
        /*0004*/ 	.word	0x00000082


	//----- nvinfo : EIATTR_KPARAM_INFO
	.align		4
.L_35:
        /*0008*/ 	.byte	0x04, 0x17
        /*000a*/ 	.short	(.L_37 - .L_36)
.L_36:
        /*000c*/ 	.word	0x00000000
        /*0010*/ 	.short	0x0000
        /*0012*/ 	.short	0x0000
        /*0014*/ 	.byte	0x00, 0xf5, 0x21, 0x00


	//----- nvinfo : EIATTR_SPARSE_MMA_MASK
	.align		4
.L_37:
        /*0018*/ 	.byte	0x03, 0x50
        /*001a*/ 	.short	0x0000


	//----- nvinfo : EIATTR_MAXREG_COUNT
	.align		4
        /*001c*/ 	.byte	0x03, 0x1b
        /*001e*/ 	.short	0x00ff


	//----- nvinfo : EIATTR_NUM_BARRIERS
	.align		4
        /*0020*/ 	.byte	0x02, 0x4c
        /*0022*/ 	.byte	0x01
	.zero		1


	//----- nvinfo : EIATTR_MERCURY_ISA_VERSION
	.align		4
        /*0024*/ 	.byte	0x03, 0x5f
        /*0026*/ 	.short	0x0101


	//----- nvinfo : EIATTR_VRC_CTA_INIT_COUNT
	.align		4
        /*0028*/ 	.byte	0x02, 0x4a
	.zero		1
	.zero		1


	//----- nvinfo : EIATTR_EXIT_INSTR_OFFSETS
	.align		4
        /*002c*/ 	.byte	0x04, 0x1c
        /*002e*/ 	.short	(.L_39 - .L_38)


	//   ....[0]....
.L_38:
        /*0030*/ 	.word	0x00000280


	//----- nvinfo : EIATTR_CBANK_PARAM_SIZE
	.align		4
.L_39:
        /*0034*/ 	.byte	0x03, 0x19
        /*0036*/ 	.short	0x0008


	//----- nvinfo : EIATTR_PARAM_CBANK
	.align		4
        /*0038*/ 	.byte	0x04, 0x0a
        /*003a*/ 	.short	(.L_41 - .L_40)
	.align		4
.L_40:
        /*003c*/ 	.word	index@(.nv.constant0._Z13setRowReadColPi)
        /*0040*/ 	.short	0x0380
        /*0042*/ 	.short	0x0008


	//----- nvinfo : EIATTR_SW_WAR
	.align		4
.L_41:
        /*0044*/ 	.byte	0x04, 0x36
        /*0046*/ 	.short	(.L_43 - .L_42)
.L_42:
        /*0048*/ 	.word	0x00000008
.L_43:


//--------------------- .nv.info._Z13setColReadColPi --------------------------
	.section	.nv.info._Z13setColReadColPi,"",@"SHT_CUDA_INFO"
	.sectionflags	@""
	.align	4


	//----- nvinfo : EIATTR_CUDA_API_VERSION
	.align		4
        /*0000*/ 	.byte	0x04, 0x37
        /*0002*/ 	.short	(.L_45 - .L_44)
.L_44:
        /*0004*/ 	.word	0x00000082


	//----- nvinfo : EIATTR_KPARAM_INFO
	.align		4
.L_45:
        /*0008*/ 	.byte	0x04, 0x17
        /*000a*/ 	.short	(.L_47 - .L_46)
.L_46:
        /*000c*/ 	.word	0x00000000
        /*0010*/ 	.short	0x0000
        /*0012*/ 	.short	0x0000
        /*0014*/ 	.byte	0x00, 0xf5, 0x21, 0x00


	//----- nvinfo : EIATTR_SPARSE_MMA_MASK
	.align		4
.L_47:
        /*0018*/ 	.byte	0x03, 0x50
        /*001a*/ 	.short	0x0000


	//----- nvinfo : EIATTR_MAXREG_COUNT
	.align		4
        /*001c*/ 	.byte	0x03, 0x1b
        /*001e*/ 	.short	0x00ff


	//----- nvinfo : EIATTR_NUM_BARRIERS
	.align		4
        /*0020*/ 	.byte	0x02, 0x4c
        /*0022*/ 	.byte	0x01
	.zero		1


	//----- nvinfo : EIATTR_MERCURY_ISA_VERSION
	.align		4
        /*0024*/ 	.byte	0x03, 0x5f
        /*0026*/ 	.short	0x0101


	//----- nvinfo : EIATTR_VRC_CTA_INIT_COUNT
	.align		4
        /*0028*/ 	.byte	0x02, 0x4a
	.zero		1
	.zero		1


	//----- nvinfo : EIATTR_EXIT_INSTR_OFFSETS
	.align		4
        /*002c*/ 	.byte	0x04, 0x1c
        /*002e*/ 	.short	(.L_49 - .L_48)


	//   ....[0]....
.L_48:
        /*0030*/ 	.word	0x00000110


	//----- nvinfo : EIATTR_CBANK_PARAM_SIZE
	.align		4
.L_49:
        /*0034*/ 	.byte	0x03, 0x19
        /*0036*/ 	.short	0x0008


	//----- nvinfo : EIATTR_PARAM_CBANK
	.align		4
        /*0038*/ 	.byte	0x04, 0x0a
        /*003a*/ 	.short	(.L_51 - .L_50)
	.align		4
.L_50:
        /*003c*/ 	.word	index@(.nv.constant0._Z13setColReadColPi)
        /*0040*/ 	.short	0x0380
        /*0042*/ 	.short	0x0008


	//----- nvinfo : EIATTR_SW_WAR
	.align		4
.L_51:
        /*0044*/ 	.byte	0x04, 0x36
        /*0046*/ 	.short	(.L_53 - .L_52)
.L_52:
        /*0048*/ 	.word	0x00000008
.L_53:


//--------------------- .nv.info._Z13setRowReadRowPi --------------------------
	.section	.nv.info._Z13setRowReadRowPi,"",@"SHT_CUDA_INFO"
	.sectionflags	@""
	.align	4


	//----- nvinfo : EIATTR_CUDA_API_VERSION
	.align		4
        /*0000*/ 	.byte	0x04, 0x37
        /*0002*/ 	.short	(.L_55 - .L_54)
.L_54:
        /*0004*/ 	.word	0x00000082


	//----- nvinfo : EIATTR_KPARAM_INFO
	.align		4
.L_55:
        /*0008*/ 	.byte	0x04, 0x17
        /*000a*/ 	.short	(.L_57 - .L_56)
.L_56:
        /*000c*/ 	.word	0x00000000
        /*0010*/ 	.short	0x0000
        /*0012*/ 	.short	0x0000
        /*0014*/ 	.byte	0x00, 0xf5, 0x21, 0x00


	//----- nvinfo : EIATTR_SPARSE_MMA_MASK
	.align		4
.L_57:
        /*0018*/ 	.byte	0x03, 0x50
        /*001a*/ 	.short	0x0000


	//----- nvinfo : EIATTR_MAXREG_COUNT
	.align		4
        /*001c*/ 	.byte	0x03, 0x1b
        /*001e*/ 	.short	0x00ff


	//----- nvinfo : EIATTR_NUM_BARRIERS
	.align		4
        /*0020*/ 	.byte	0x02, 0x4c
        /*0022*/ 	.byte	0x01
	.zero		1


	//----- nvinfo : EIATTR_MERCURY_ISA_VERSION
	.align		4
        /*0024*/ 	.byte	0x03, 0x5f
        /*0026*/ 	.short	0x0101


	//----- nvinfo : EIATTR_VRC_CTA_INIT_COUNT
	.align		4
        /*0028*/ 	.byte	0x02, 0x4a
	.zero		1
	.zero		1


	//----- nvinfo : EIATTR_EXIT_INSTR_OFFSETS
	.align		4
        /*002c*/ 	.byte	0x04, 0x1c
        /*002e*/ 	.short	(.L_59 - .L_58)


	//   ....[0]....
.L_58:
        /*0030*/ 	.word	0x00000110


	//----- nvinfo : EIATTR_CBANK_PARAM_SIZE
	.align		4
.L_59:
        /*0034*/ 	.byte	0x03, 0x19
        /*0036*/ 	.short	0x0008


	//----- nvinfo : EIATTR_PARAM_CBANK
	.align		4
        /*0038*/ 	.byte	0x04, 0x0a
        /*003a*/ 	.short	(.L_61 - .L_60)
	.align		4
.L_60:
        /*003c*/ 	.word	index@(.nv.constant0._Z13setRowReadRowPi)
        /*0040*/ 	.short	0x0380
        /*0042*/ 	.short	0x0008


	//----- nvinfo : EIATTR_SW_WAR
	.align		4
.L_61:
        /*0044*/ 	.byte	0x04, 0x36
        /*0046*/ 	.short	(.L_63 - .L_62)
.L_62:
        /*0048*/ 	.word	0x00000008
.L_63:


//--------------------- .nv.callgraph             --------------------------
	.section	.nv.callgraph,"",@"SHT_CUDA_CALLGRAPH"
	.align	4
	.sectionentsize	8
	.align		4
        /*0000*/ 	.word	0x00000000
	.align		4
        /*0004*/ 	.word	0xffffffff
	.align		4
        /*0008*/ 	.word	0x00000000
	.align		4
        /*000c*/ 	.word	0xfffffffe
	.align		4
        /*0010*/ 	.word	0x00000000
	.align		4
        /*0014*/ 	.word	0xfffffffd
	.align		4
        /*0018*/ 	.word	0x00000000
	.align		4
        /*001c*/ 	.word	0xfffffffc


//--------------------- .text._Z16setRowReadColDynPi --------------------------
	.section	.text._Z16setRowReadColDynPi,"ax",@progbits
	.align	128
        .global         _Z16setRowReadColDynPi
        .type           _Z16setRowReadColDynPi,@function
        .size           _Z16setRowReadColDynPi,(.L_x_4 - _Z16setRowReadColDynPi)
        .other          _Z16setRowReadColDynPi,@"STO_CUDA_ENTRY STV_DEFAULT"
_Z16setRowReadColDynPi:
.text._Z16setRowReadColDynPi:
[----:B------:R-:W-:Y:S01]  /*0000*/  LDC R1, c[0x0][0x37c] ;  /* 0x0000df00ff017b82 */ /* 0x000fe20000000800 */
[----:B------:R-:W0:Y:S01]  /*0010*/  LDCU UR6, c[0x0][0x360] ;  /* 0x00006c00ff0677ac */ /* 0x000e220008000800 */
[----:B------:R-:W0:Y:S06]  /*0020*/  S2R R5, SR_TID.Y ;  /* 0x0000000000057919 */ /* 0x000e2c0000002200 */
[----:B------:R-:W1:Y:S01]  /*0030*/  S2UR UR5, SR_CgaCtaId ;  /* 0x00000000000579c3 */ /* 0x000e620000008800 */
[----:B------:R-:W2:Y:S01]  /*0040*/  LDCU UR7, c[0x0][0x364] ;  /* 0x00006c80ff0777ac */ /* 0x000ea20008000800 */
[----:B------:R-:W0:Y:S01]  /*0050*/  S2R R6, SR_TID.X ;  /* 0x0000000000067919 */ /* 0x000e220000002100 */
[----:B------:R-:W-:Y:S01]  /*0060*/  UMOV UR4, 0x400 ;  /* 0x0000040000047882 */ /* 0x000fe20000000000 */
[----:B--2---:R-:W2:Y:S01]  /*0070*/  I2F.U32.RP R0, UR7 ;  /* 0x0000000700007d06 */ /* 0x004ea20008209000 */
[----:B------:R-:W-:Y:S01]  /*0080*/  ISETP.NE.U32.AND P2, PT, RZ, UR7, PT ;  /* 0x00000007ff007c0c */ /* 0x000fe2000bf45070 */
[----:B-1----:R-:W-:-:S06]  /*0090*/  ULEA UR4, UR5, UR4, 0x18 ;  /* 0x0000000405047291 */ /* 0x002fcc000f8ec0ff */
[----:B--2---:R-:W1:Y:S01]  /*00a0*/  MUFU.RCP R0, R0 ;  /* 0x0000000000007308 */ /* 0x004e620000001000 */
[----:B0-----:R-:W-:Y:S01]  /*00b0*/  IMAD R5, R5, UR6, R6 ;  /* 0x0000000605057c24 */ /* 0x001fe2000f8e0206 */
[----:B-1----:R-:W-:-:S06]  /*00c0*/  IADD3 R2, PT, PT, R0, 0xffffffe, RZ ;  /* 0x0ffffffe00027810 */ /* 0x002fcc0007ffe0ff */
[----:B------:R0:W1:Y:S02]  /*00d0*/  F2I.FTZ.U32.TRUNC.NTZ R3, R2 ;  /* 0x0000000200037305 */ /* 0x000064000021f000 */
[----:B0-----:R-:W-:Y:S02]  /*00e0*/  HFMA2 R2, -RZ, RZ, 0, 0 ;  /* 0x00000000ff027431 */ /* 0x001fe400000001ff */
[----:B-1----:R-:W-:-:S04]  /*00f0*/  IMAD.MOV R7, RZ, RZ, -R3 ;  /* 0x000000ffff077224 */ /* 0x002fc800078e0a03 */
[----:B------:R-:W-:-:S04]  /*0100*/  IMAD R7, R7, UR7, RZ ;  /* 0x0000000707077c24 */ /* 0x000fc8000f8e02ff */
[----:B------:R-:W-:-:S06]  /*0110*/  IMAD.HI.U32 R4, R3, R7, R2 ;  /* 0x0000000703047227 */ /* 0x000fcc00078e0002 */
[----:B------:R-:W-:-:S04]  /*0120*/  IMAD.HI.U32 R4, R4, R5, RZ ;  /* 0x0000000504047227 */ /* 0x000fc800078e00ff */
[----:B------:R-:W-:-:S04]  /*0130*/  IMAD.MOV R0, RZ, RZ, -R4 ;  /* 0x000000ffff007224 */ /* 0x000fc800078e0a04 */
[----:B------:R-:W-:-:S05]  /*0140*/  IMAD R0, R0, UR7, R5 ;  /* 0x0000000700007c24 */ /* 0x000fca000f8e0205 */
[----:B------:R-:W-:-:S13]  /*0150*/  ISETP.GE.U32.AND P0, PT, R0, UR7, PT ;  /* 0x0000000700007c0c */ /* 0x000fda000bf06070 */
[----:B------:R-:W-:Y:S01]  /*0160*/  @P0 IADD3 R0, PT, PT, R0, -UR7, RZ ;  /* 0x8000000700000c10 */ /* 0x000fe2000fffe0ff */
[----:B------:R-:W-:-:S03]  /*0170*/  @P0 VIADD R4, R4, 0x1 ;  /* 0x0000000104040836 */ /* 0x000fc60000000000 */
[----:B------:R-:W-:-:S13]  /*0180*/  ISETP.GE.U32.AND P1, PT, R0, UR7, PT ;  /* 0x0000000700007c0c */ /* 0x000fda000bf26070 */
[----:B------:R-:W-:Y:S02]  /*0190*/  @P1 IADD3 R4, PT, PT, R4, 0x1, RZ ;  /* 0x0000000104041810 */ /* 0x000fe40007ffe0ff */
[----:B------:R-:W-:-:S04]  /*01a0*/  @!P2 LOP3.LUT R4, RZ, UR7, RZ, 0x33, !PT ;  /* 0x00000007ff04ac12 */ /* 0x000fc8000f8e33ff */
[----:B------:R-:W-:-:S05]  /*01b0*/  IADD3 R0, PT, PT, -R4, RZ, RZ ;  /* 0x000000ff04007210 */ /* 0x000fca0007ffe1ff */
[----:B------:R-:W-:Y:S01]  /*01c0*/  IMAD R3, R0, UR7, R5 ;  /* 0x0000000700037c24 */ /* 0x000fe2000f8e0205 */
[----:B------:R-:W-:-:S03]  /*01d0*/  LEA R0, R5, UR4, 0x2 ;  /* 0x0000000405007c11 */ /* 0x000fc6000f8e10ff */
[----:B------:R-:W-:Y:S02]  /*01e0*/  IMAD R3, R3, UR6, R4 ;  /* 0x0000000603037c24 */ /* 0x000fe4000f8e0204 */
[----:B------:R-:W-:Y:S03]  /*01f0*/  STS [R0], R5 ;  /* 0x0000000500007388 */ /* 0x000fe60000000800 */
[----:B------:R-:W-:Y:S01]  /*0200*/  LEA R4, R3, UR4, 0x2 ;  /* 0x0000000403047c11 */ /* 0x000fe2000f8e10ff */
[----:B------:R-:W-:Y:S08]  /*0210*/  BAR.SYNC.DEFER_BLOCKING 0x0 ;  /* 0x0000000000007b1d */ /* 0x000ff00000010000 */
[----:B------:R-:W0:Y:S01]  /*0220*/  LDC.64 R2, c[0x0][0x380] ;  /* 0x0000e000ff027b82 */ /* 0x000e220000000a00 */
[----:B------:R-:W1:Y:S01]  /*0230*/  LDCU.64 UR4, c[0x0][0x358] ;  /* 0x00006b00ff0477ac */ /* 0x000e620008000a00 */
[----:B------:R-:W1:Y:S01]  /*0240*/  LDS R7, [R4] ;  /* 0x0000000004077984 */ /* 0x000e620000000800 */
[----:B0-----:R-:W-:-:S05]  /*0250*/  IMAD.WIDE.U32 R2, R5, 0x4, R2 ;  /* 0x0000000405027825 */ /* 0x001fca00078e0002 */
[----:B-1----:R-:W-:Y:S01]  /*0260*/  STG.E desc[UR4][R2.64], R7 ;  /* 0x0000000702007986 */ /* 0x002fe2000c101904 */
[----:B------:R-:W-:Y:S05]  /*0270*/  EXIT ;  /* 0x000000000000794d */ /* 0x000fea0003800000 */
.L_x_0:
[----:B------:R-:W-:-:S00]  /*0280*/  BRA `(.L_x_0) ;  /* 0xfffffffc00fc7947 */ /* 0x000fc0000383ffff */
[----:B------:R-:W-:-:S00]  /*0290*/  NOP ;  /* 0x0000000000007918 */ /* 0x000fc00000000000 */
        /* <DEDUP_REMOVED lines=14> */
.L_x_4:


//--------------------- .text._Z13setRowReadColPi --------------------------
	.section	.text._Z13setRowReadColPi,"ax",@progbits
	.align	128
        .global         _Z13setRowReadColPi
        .type           _Z13setRowReadColPi,@function
        .size           _Z13setRowReadColPi,(.L_x_5 - _Z13setRowReadColPi)
        .other          _Z13setRowReadColPi,@"STO_CUDA_ENTRY STV_DEFAULT"
_Z13setRowReadColPi:
.text._Z13setRowReadColPi:
[----:B------:R-:W-:Y:S01]  /*0000*/  LDC R1, c[0x0][0x37c] ;  /* 0x0000df00ff017b82 */ /* 0x000fe20000000800 */
[----:B------:R-:W0:Y:S01]  /*0010*/  LDCU UR4, c[0x0][0x360] ;  /* 0x00006c00ff0477ac */ /* 0x000e220008000800 */
[----:B------:R-:W0:Y:S06]  /*0020*/  S2R R6, SR_TID.Y ;  /* 0x0000000000067919 */ /* 0x000e2c0000002200 */
[----:B------:R-:W1:Y:S01]  /*0030*/  S2UR UR5, SR_CgaCtaId ;  /* 0x00000000000579c3 */ /* 0x000e620000008800 */
[----:B------:R-:W2:Y:S01]  /*0040*/  LDCU UR6, c[0x0][0x364] ;  /* 0x00006c80ff0677ac */ /* 0x000ea20008000800 */
[----:B------:R-:W0:Y:S01]  /*0050*/  S2R R7, SR_TID.X ;  /* 0x0000000000077919 */ /* 0x000e220000002100 */
[----:B--2---:R-:W2:Y:S01]  /*0060*/  I2F.U32.RP R0, UR6 ;  /* 0x0000000600007d06 */ /* 0x004ea20008209000 */
[----:B------:R-:W-:-:S07]  /*0070*/  ISETP.NE.U32.AND P2, PT, RZ, UR6, PT ;  /* 0x00000006ff007c0c */ /* 0x000fce000bf45070 */
[----:B--2---:R-:W2:Y:S02]  /*0080*/  MUFU.RCP R0, R0 ;  /* 0x0000000000007308 */ /* 0x004ea40000001000 */
[----:B--2---:R-:W-:-:S06]  /*0090*/  IADD3 R2, PT, PT, R0, 0xffffffe, RZ ;  /* 0x0ffffffe00027810 */ /* 0x004fcc0007ffe0ff */
[----:B------:R2:W3:Y:S02]  /*00a0*/  F2I.FTZ.U32.TRUNC.NTZ R3, R2 ;  /* 0x0000000200037305 */ /* 0x0004e4000021f000 */
[----:B--2---:R-:W-:Y:S02]  /*00b0*/  HFMA2 R2, -RZ, RZ, 0, 0 ;  /* 0x00000000ff027431 */ /* 0x004fe400000001ff */
[----:B---3--:R-:W-:-:S04]  /*00c0*/  IMAD.MOV R5, RZ, RZ, -R3 ;  /* 0x000000ffff057224 */ /* 0x008fc800078e0a03 */
[----:B------:R-:W-:-:S04]  /*00d0*/  IMAD R5, R5, UR6, RZ ;  /* 0x0000000605057c24 */ /* 0x000fc8000f8e02ff */
[----:B------:R-:W-:-:S04]  /*00e0*/  IMAD.HI.U32 R4, R3, R5, R2 ;  /* 0x0000000503047227 */ /* 0x000fc800078e0002 */
[----:B0-----:R-:W-:Y:S01]  /*00f0*/  IMAD R5, R6, UR4, R7 ;  /* 0x0000000406057c24 */ /* 0x001fe2000f8e0207 */
[----:B------:R-:W-:Y:S02]  /*0100*/  UMOV UR4, 0x400 ;  /* 0x0000040000047882 */ /* 0x000fe40000000000 */
[----:B-1----:R-:W-:Y:S01]  /*0110*/  ULEA UR4, UR5, UR4, 0x18 ;  /* 0x0000000405047291 */ /* 0x002fe2000f8ec0ff */
[----:B------:R-:W-:-:S04]  /*0120*/  IMAD.HI.U32 R4, R4, R5, RZ ;  /* 0x0000000504047227 */ /* 0x000fc800078e00ff */
[----:B------:R-:W-:Y:S01]  /*0130*/  IMAD.MOV R0, RZ, RZ, -R4 ;  /* 0x000000ffff007224 */ /* 0x000fe200078e0a04 */
[----:B------:R-:W-:-:S03]  /*0140*/  LEA R2, R6, UR4, 0x7 ;  /* 0x0000000406027c11 */ /* 0x000fc6000f8e38ff */
[----:B------:R-:W-:-:S05]  /*0150*/  IMAD R0, R0, UR6, R5 ;  /* 0x0000000600007c24 */ /* 0x000fca000f8e0205 */
[----:B------:R-:W-:-:S13]  /*0160*/  ISETP.GE.U32.AND P0, PT, R0, UR6, PT ;  /* 0x0000000600007c0c */ /* 0x000fda000bf06070 */
[----:B------:R-:W-:Y:S01]  /*0170*/  @P0 IADD3 R0, PT, PT, R0, -UR6, RZ ;  /* 0x8000000600000c10 */ /* 0x000fe2000fffe0ff */
[----:B------:R-:W-:-:S03]  /*0180*/  @P0 VIADD R4, R4, 0x1 ;  /* 0x0000000104040836 */ /* 0x000fc60000000000 */
[----:B------:R-:W-:-:S13]  /*0190*/  ISETP.GE.U32.AND P1, PT, R0, UR6, PT ;  /* 0x0000000600007c0c */ /* 0x000fda000bf26070 */
[----:B------:R-:W-:Y:S02]  /*01a0*/  @P1 IADD3 R4, PT, PT, R4, 0x1, RZ ;  /* 0x0000000104041810 */ /* 0x000fe40007ffe0ff */
[----:B------:R-:W-:-:S05]  /*01b0*/  @!P2 LOP3.LUT R4, RZ, UR6, RZ, 0x33, !PT ;  /* 0x00000006ff04ac12 */ /* 0x000fca000f8e33ff */
[----:B------:R-:W-:-:S04]  /*01c0*/  IMAD.MOV R0, RZ, RZ, -R4 ;  /* 0x000000ffff007224 */ /* 0x000fc800078e0a04 */
[----:B------:R-:W-:-:S05]  /*01d0*/  IMAD R0, R0, UR6, R5 ;  /* 0x0000000600007c24 */ /* 0x000fca000f8e0205 */
[----:B------:R-:W-:Y:S01]  /*01e0*/  LEA R3, R0, UR4, 0x7 ;  /* 0x0000000400037c11 */ /* 0x000fe2000f8e38ff */
[----:B------:R-:W0:Y:S01]  /*01f0*/  LDCU.64 UR4, c[0x0][0x358] ;  /* 0x00006b00ff0477ac */ /* 0x000e220008000a00 */
[----:B------:R-:W-:Y:S02]  /*0200*/  LEA R0, R7, R2, 0x2 ;  /* 0x0000000207007211 */ /* 0x000fe400078e10ff */
[----:B------:R-:W-:Y:S02]  /*0210*/  LEA R4, R4, R3, 0x2 ;  /* 0x0000000304047211 */ /* 0x000fe400078e10ff */
[----:B------:R-:W1:Y:S01]  /*0220*/  LDC.64 R2, c[0x0][0x380] ;  /* 0x0000e000ff027b82 */ /* 0x000e620000000a00 */
[----:B------:R-:W-:Y:S07]  /*0230*/  STS [R0], R5 ;  /* 0x0000000500007388 */ /* 0x000fee0000000800 */
[----:B------:R-:W-:Y:S01]  /*0240*/  BAR.SYNC.DEFER_BLOCKING 0x0 ;  /* 0x0000000000007b1d */ /* 0x000fe20000010000 */
[----:B-1----:R-:W-:-:S05]  /*0250*/  IMAD.WIDE.U32 R2, R5, 0x4, R2 ;  /* 0x0000000405027825 */ /* 0x002fca00078e0002 */
[----:B------:R-:W0:Y:S04]  /*0260*/  LDS R7, [R4] ;  /* 0x0000000004077984 */ /* 0x000e280000000800 */
[----:B0-----:R-:W-:Y:S01]  /*0270*/  STG.E desc[UR4][R2.64], R7 ;  /* 0x0000000702007986 */ /* 0x001fe2000c101904 */
[----:B------:R-:W-:Y:S05]  /*0280*/  EXIT ;  /* 0x000000000000794d */ /* 0x000fea0003800000 */
.L_x_1:
        /* <DEDUP_REMOVED lines=15> */
.L_x_5:


//--------------------- .text._Z13setColReadColPi --------------------------
	.section	.text._Z13setColReadColPi,"ax",@progbits
	.align	128
        .global         _Z13setColReadColPi
        .type           _Z13setColReadColPi,@function
        .size           _Z13setColReadColPi,(.L_x_6 - _Z13setColReadColPi)
        .other          _Z13setColReadColPi,@"STO_CUDA_ENTRY STV_DEFAULT"
_Z13setColReadColPi:
.text._Z13setColReadColPi:
[----:B------:R-:W-:Y:S01]  /*0000*/  LDC R1, c[0x0][0x37c] ;  /* 0x0000df00ff017b82 */ /* 0x000fe20000000800 */
[----:B------:R-:W0:Y:S07]  /*0010*/  S2R R2, SR_TID.X ;  /* 0x0000000000027919 */ /* 0x000e2e0000002100 */
[----:B------:R-:W1:Y:S01]  /*0020*/  S2UR UR5, SR_CgaCtaId ;  /* 0x00000000000579c3 */ /* 0x000e620000008800 */
[----:B------:R-:W2:Y:S01]  /*0030*/  LDCU UR6, c[0x0][0x360] ;  /* 0x00006c00ff0677ac */ /* 0x000ea20008000800 */
[----:B------:R-:W2:Y:S01]  /*0040*/  S2R R3, SR_TID.Y ;  /* 0x0000000000037919 */ /* 0x000ea20000002200 */
[----:B------:R-:W-:-:S02]  /*0050*/  UMOV UR4, 0x400 ;  /* 0x0000040000047882 */ /* 0x000fc40000000000 */
[----:B-1----:R-:W-:-:S06]  /*0060*/  ULEA UR4, UR5, UR4, 0x18 ;  /* 0x0000000405047291 */ /* 0x002fcc000f8ec0ff */
[----:B0-----:R-:W-:Y:S01]  /*0070*/  LEA R0, R2, UR4, 0x6 ;  /* 0x0000000402007c11 */ /* 0x001fe2000f8e30ff */
[----:B--2---:R-:W-:-:S03]  /*0080*/  IMAD R5, R3, UR6, R2 ;  /* 0x0000000603057c24 */ /* 0x004fc6000f8e0202 */
[----:B------:R-:W-:Y:S01]  /*0090*/  LEA R0, R3, R0, 0x2 ;  /* 0x0000000003007211 */ /* 0x000fe200078e10ff */
[----:B------:R-:W0:Y:S01]  /*00a0*/  LDCU.64 UR4, c[0x0][0x358] ;  /* 0x00006b00ff0477ac */ /* 0x000e220008000a00 */
[----:B------:R-:W1:Y:S03]  /*00b0*/  LDC.64 R2, c[0x0][0x380] ;  /* 0x0000e000ff027b82 */ /* 0x000e660000000a00 */
[----:B------:R-:W-:Y:S05]  /*00c0*/  STS [R0], R5 ;  /* 0x0000000500007388 */ /* 0x000fea0000000800 */
[----:B------:R-:W-:Y:S01]  /*00d0*/  BAR.SYNC.DEFER_BLOCKING 0x0 ;  /* 0x0000000000007b1d */ /* 0x000fe20000010000 */
[----:B-1----:R-:W-:-:S05]  /*00e0*/  IMAD.WIDE.U32 R2, R5, 0x4, R2 ;  /* 0x0000000405027825 */ /* 0x002fca00078e0002 */
[----:B------:R-:W0:Y:S04]  /*00f0*/  LDS R7, [R0] ;  /* 0x0000000000077984 */ /* 0x000e280000000800 */
[----:B0-----:R-:W-:Y:S01]  /*0100*/  STG.E desc[UR4][R2.64], R7 ;  /* 0x0000000702007986 */ /* 0x001fe2000c101904 */
[----:B------:R-:W-:Y:S05]  /*0110*/  EXIT ;  /* 0x000000000000794d */ /* 0x000fea0003800000 */
.L_x_2:
        /* <DEDUP_REMOVED lines=14> */
.L_x_6:


//--------------------- .text._Z13setRowReadRowPi --------------------------
	.section	.text._Z13setRowReadRowPi,"ax",@progbits
	.align	128
        .global         _Z13setRowReadRowPi
        .type           _Z13setRowReadRowPi,@function
        .size           _Z13setRowReadRowPi,(.L_x_7 - _Z13setRowReadRowPi)
        .other          _Z13setRowReadRowPi,@"STO_CUDA_ENTRY STV_DEFAULT"
_Z13setRowReadRowPi:
.text._Z13setRowReadRowPi:
[----:B------:R-:W-:Y:S01]  /*0000*/  LDC R1, c[0x0][0x37c] ;  /* 0x0000df00ff017b82 */ /* 0x000fe20000000800 */
[----:B------:R-:W0:Y:S07]  /*0010*/  S2R R5, SR_TID.Y ;  /* 0x0000000000057919 */ /* 0x000e2e0000002200 */
[----:B------:R-:W1:Y:S01]  /*0020*/  S2UR UR5, SR_CgaCtaId ;  /* 0x00000000000579c3 */ /* 0x000e620000008800 */
[----:B------:R-:W2:Y:S01]  /*0030*/  LDCU UR6, c[0x0][0x360] ;  /* 0x00006c00ff0677ac */ /* 0x000ea20008000800 */
[----:B------:R-:W2:Y:S01]  /*0040*/  S2R R2, SR_TID.X ;  /* 0x0000000000027919 */ /* 0x000ea20000002100 */
[----:B------:R-:W-:-:S02]  /*0050*/  UMOV UR4, 0x400 ;  /* 0x0000040000047882 */ /* 0x000fc40000000000 */
[----:B-1----:R-:W-:-:S06]  /*0060*/  ULEA UR4, UR5, UR4, 0x18 ;  /* 0x0000000405047291 */ /* 0x002fcc000f8ec0ff */
[C---:B0-----:R-:W-:Y:S01]  /*0070*/  LEA R0, R5.reuse, UR4, 0x7 ;  /* 0x0000000405007c11 */ /* 0x041fe2000f8e38ff */
        /* <DEDUP_REMOVED lines=10> */
.L_x_3:
        /* <DEDUP_REMOVED lines=14> */
.L_x_7:


//--------------------- .nv.shared._Z16setRowReadColDynPi --------------------------
	.section	.nv.shared._Z16setRowReadColDynPi,"aw",@nobits
	.sectionflags	@""
	.align	16
	.zero		1024


//--------------------- .nv.shared.reserved.0     --------------------------
	.section	.nv.shared.reserved.0,"aw",@nobits
	.weak		__nv_reservedSMEM_offset_0_alias
	.size		__nv_reservedSMEM_offset_0_alias, 0, 64
	.other		__nv_reservedSMEM_offset_0_alias,@"STO_CUDA_RESERVED_SHARED STV_DEFAULT"
__nv_reservedSMEM_offset_0_alias:
	.zero		0
	.zero		64


//--------------------- .nv.shared._Z13setRowReadColPi --------------------------
	.section	.nv.shared._Z13setRowReadColPi,"aw",@nobits
	.sectionflags	@""
	.align	16
.nv.shared._Z13setRowReadColPi:
	.zero		3072


//--------------------- .nv.shared._Z13setColReadColPi --------------------------
	.section	.nv.shared._Z13setColReadColPi,"aw",@nobits
	.sectionflags	@""
	.align	16
.nv.shared._Z13setColReadColPi:
	.zero		3072


//--------------------- .nv.shared._Z13setRowReadRowPi --------------------------
	.section	.nv.shared._Z13setRowReadRowPi,"aw",@nobits
	.sectionflags	@""
	.align	16
.nv.shared._Z13setRowReadRowPi:
	.zero		3072


//--------------------- .nv.constant0._Z16setRowReadColDynPi --------------------------
	.section	.nv.constant0._Z16setRowReadColDynPi,"a",@progbits
	.sectionflags	@""
	.align	4
.nv.constant0._Z16setRowReadColDynPi:
	.zero		904


//--------------------- .nv.constant0._Z13setRowReadColPi --------------------------
	.section	.nv.constant0._Z13setRowReadColPi,"a",@progbits
	.sectionflags	@""
	.align	4
.nv.constant0._Z13setRowReadColPi:
	.zero		904


//--------------------- .nv.constant0._Z13setColReadColPi --------------------------
	.section	.nv.constant0._Z13setColReadColPi,"a",@progbits
	.sectionflags	@""
	.align	4
.nv.constant0._Z13setColReadColPi:
	.zero		904


//--------------------- .nv.constant0._Z13setRowReadRowPi --------------------------
	.section	.nv.constant0._Z13setRowReadRowPi,"a",@progbits
	.sectionflags	@""
	.align	4
.nv.constant0._Z13setRowReadRowPi:
	.zero		904


//--------------------- SYMBOLS --------------------------

	.type		.nv.reservedSmem.offset0,@object
	.size		.nv.reservedSmem.offset0,0x4
	.type		.nv.reservedSmem.cap,@object
	.size		.nv.reservedSmem.cap,0x4
